//
// Generated by NVIDIA NVVM Compiler
//
// Compiler Build ID: CL-36424714
// Cuda compilation tools, release 13.0, V13.0.88
// Based on NVVM 20.0.0
//

.version 9.0
.target sm_100
.address_size 64

	// .globl	_Z10hello_cudaPfS_S_
.extern .func  (.param .b32 func_retval0) vprintf
(
	.param .b64 vprintf_param_0,
	.param .b64 vprintf_param_1
)
;
.global .align 1 .b8 $str[65] = {73, 110, 100, 105, 114, 105, 122, 122, 111, 32, 71, 108, 111, 98, 97, 108, 101, 32, 45, 62, 32, 37, 100, 44, 32, 66, 108, 111, 99, 99, 111, 32, 45, 62, 32, 37, 100, 44, 32, 116, 104, 114, 101, 97, 100, 32, 100, 101, 108, 32, 98, 108, 111, 99, 99, 111, 32, 45, 62, 32, 37, 100, 32, 10};

.visible .entry _Z10hello_cudaPfS_S_(
	.param .u64 .ptr .align 1 _Z10hello_cudaPfS_S__param_0,
	.param .u64 .ptr .align 1 _Z10hello_cudaPfS_S__param_1,
	.param .u64 .ptr .align 1 _Z10hello_cudaPfS_S__param_2
)
{
	.local .align 8 .b8 	__local_depot0[16];
	.reg .b64 	%SP;
	.reg .b64 	%SPL;
	.reg .pred 	%p<2>;
	.reg .b32 	%r<7>;
	.reg .b32 	%f<4>;
	.reg .b64 	%rd<15>;

	mov.u64 	%SPL, __local_depot0;
	cvta.local.u64 	%SP, %SPL;
	ld.param.u64 	%rd1, [_Z10hello_cudaPfS_S__param_0];
	ld.param.u64 	%rd2, [_Z10hello_cudaPfS_S__param_1];
	ld.param.u64 	%rd3, [_Z10hello_cudaPfS_S__param_2];
	mov.u32 	%r1, %ctaid.x;
	mov.u32 	%r4, %ntid.x;
	mov.u32 	%r2, %tid.x;
	mad.lo.s32 	%r3, %r1, %r4, %r2;
	setp.gt.s32 	%p1, %r3, 999;
	@%p1 bra 	$L__BB0_2;
	add.u64 	%rd4, %SP, 0;
	add.u64 	%rd5, %SPL, 0;
	cvta.to.global.u64 	%rd6, %rd1;
	cvta.to.global.u64 	%rd7, %rd2;
	cvta.to.global.u64 	%rd8, %rd3;
	st.local.v2.u32 	[%rd5], {%r3, %r1};
	st.local.u32 	[%rd5+8], %r2;
	mov.u64 	%rd9, $str;
	cvta.global.u64 	%rd10, %rd9;
	{ // callseq 0, 0
	.param .b64 param0;
	st.param.b64 	[param0], %rd10;
	.param .b64 param1;
	st.param.b64 	[param1], %rd4;
	.param .b32 retval0;
	call.uni (retval0), 
	vprintf, 
	(
	param0, 
	param1
	);
	ld.param.b32 	%r5, [retval0];
	} // callseq 0
	mul.wide.s32 	%rd11, %r3, 4;
	add.s64 	%rd12, %rd6, %rd11;
	ld.global.f32 	%f1, [%rd12];
	add.s64 	%rd13, %rd7, %rd11;
	ld.global.f32 	%f2, [%rd13];
	add.f32 	%f3, %f1, %f2;
	add.s64 	%rd14, %rd8, %rd11;
	st.global.f32 	[%rd14], %f3;
$L__BB0_2:
	ret;

}


// ===== COMPILED SASS (sm_100) =====

	.target	sm_100

	.elftype	@"ET_EXEC"


//--------------------- .note.nv.tkinfo           --------------------------
	.section	.note.nv.tkinfo,"",@"SHT_NOTE"
	.sectionflags	@"SHF_NOTE_NV_TKINFO"
	.tkinfo
        /*0018*/ 	.word	0x00000002
        /*0030*/ 	.string	""
        /*0030*/ 	.string	"ptxas"
        /*0030*/ 	.string	"Cuda compilation tools, release 13.0, V13.0.88"
        /*0030*/ 	.string	"Build cuda_13.0.r13.0/compiler.36424714_0"
        /*0030*/ 	.string	"-arch sm_100 -m 64 "



//--------------------- .note.nv.cuinfo           --------------------------
	.section	.note.nv.cuinfo,"",@"SHT_NOTE"
	.sectionflags	@"SHF_NOTE_NV_CUINFO"
        /*0018*/ 	.short	0x0002
        /*001a*/ 	.short	0x0064
        /*001c*/ 	.short	0x0082
	.zero		2


//--------------------- .nv.info                  --------------------------
	.section	.nv.info,"",@"SHT_CUDA_INFO"
	.align	4


	//----- nvinfo : EIATTR_REGCOUNT
	.align		4
        /*0000*/ 	.byte	0x04, 0x2f
        /*0002*/ 	.short	(.L_2 - .L_1)
	.align		4
.L_1:
        /*0004*/ 	.word	index@(_Z10hello_cudaPfS_S_)
        /*0008*/ 	.word	0x00000018


	//----- nvinfo : EIATTR_FRAME_SIZE
	.align		4
.L_2:
        /*000c*/ 	.byte	0x04, 0x11
        /*000e*/ 	.short	(.L_4 - .L_3)
	.align		4
.L_3:
        /*0010*/ 	.word	index@(_Z10hello_cudaPfS_S_)
        /*0014*/ 	.word	0x00000010


	//----- nvinfo : EIATTR_MIN_STACK_SIZE
	.align		4
.L_4:
        /*0018*/ 	.byte	0x04, 0x12
        /*001a*/ 	.short	(.L_6 - .L_5)
	.align		4
.L_5:
        /*001c*/ 	.word	index@(_Z10hello_cudaPfS_S_)
        /*0020*/ 	.word	0x00000010
.L_6:


//--------------------- .nv.compat                --------------------------
	.section	.nv.compat,"",@"SHT_CUDA_COMPAT_INFO"
	.align	4
        /*0000*/ 	.byte	0x02, 0x09, 0x00, 0x00, 0x02, 0x02, 0x01, 0x00, 0x02, 0x05, 0x05, 0x00, 0x03, 0x07, 0x01, 0x01
        /*0010*/ 	.byte	0x02, 0x03, 0x00, 0x00, 0x02, 0x06, 0x01, 0x00, 0x04, 0x0b, 0x08, 0x00, 0x09, 0x00, 0x00, 0x00
        /*0020*/ 	.byte	0x00, 0x00, 0x00, 0x00


//--------------------- .nv.info._Z10hello_cudaPfS_S_ --------------------------
	.section	.nv.info._Z10hello_cudaPfS_S_,"",@"SHT_CUDA_INFO"
	.sectionflags	@""
	.align	4


	//----- nvinfo : EIATTR_CUDA_API_VERSION
	.align		4
        /*0000*/ 	.byte	0x04, 0x37
        /*0002*/ 	.short	(.L_8 - .L_7)
.L_7:
        /*0004*/ 	.word	0x00000082


	//----- nvinfo : EIATTR_KPARAM_INFO
	.align		4
.L_8:
        /*0008*/ 	.byte	0x04, 0x17
        /*000a*/ 	.short	(.L_10 - .L_9)
.L_9:
        /*000c*/ 	.word	0x00000000
        /*0010*/ 	.short	0x0002
        /*0012*/ 	.short	0x0010
        /*0014*/ 	.byte	0x00, 0xf5, 0x21, 0x00


	//----- nvinfo : EIATTR_KPARAM_INFO
	.align		4
.L_10:
        /*0018*/ 	.byte	0x04, 0x17
        /*001a*/ 	.short	(.L_12 - .L_11)
.L_11:
        /*001c*/ 	.word	0x00000000
        /*0020*/ 	.short	0x0001
        /*0022*/ 	.short	0x0008
        /*0024*/ 	.byte	0x00, 0xf5, 0x21, 0x00


	//----- nvinfo : EIATTR_KPARAM_INFO
	.align		4
.L_12:
        /*0028*/ 	.byte	0x04, 0x17
        /*002a*/ 	.short	(.L_14 - .L_13)
.L_13:
        /*002c*/ 	.word	0x00000000
        /*0030*/ 	.short	0x0000
        /*0032*/ 	.short	0x0000
        /*0034*/ 	.byte	0x00, 0xf5, 0x21, 0x00


	//----- nvinfo : EIATTR_SPARSE_MMA_MASK
	.align		4
.L_14:
        /*0038*/ 	.byte	0x03, 0x50
        /*003a*/ 	.short	0x0000


	//----- nvinfo : EIATTR_MAXREG_COUNT
	.align		4
        /*003c*/ 	.byte	0x03, 0x1b
        /*003e*/ 	.short	0x00ff


	//----- nvinfo : EIATTR_EXTERNS
	.align		4
        /*0040*/ 	.byte	0x04, 0x0f
        /*0042*/ 	.short	(.L_16 - .L_15)


	//   ....[0]....
	.align		4
.L_15:
        /*0044*/ 	.word	index@(vprintf)


	//----- nvinfo : EIATTR_MERCURY_ISA_VERSION
	.align		4
.L_16:
        /*0048*/ 	.byte	0x03, 0x5f
        /*004a*/ 	.short	0x0101


	//----- nvinfo : EIATTR_VRC_CTA_INIT_COUNT
	.align		4
        /*004c*/ 	.byte	0x02, 0x4a
	.zero		1
	.zero		1


	//----- nvinfo : EIATTR_SYSCALL_OFFSETS
	.align		4
        /*0050*/ 	.byte	0x04, 0x46
        /*0052*/ 	.short	(.L_18 - .L_17)


	//   ....[0]....
.L_17:
        /*0054*/ 	.word	0x00000150


	//----- nvinfo : EIATTR_EXIT_INSTR_OFFSETS
	.align		4
.L_18:
        /*0058*/ 	.byte	0x04, 0x1c
        /*005a*/ 	.short	(.L_20 - .L_19)


	//   ....[0]....
.L_19:
        /*005c*/ 	.word	0x000000b0


	//   ....[1]....
        /*0060*/ 	.word	0x00000200


	//----- nvinfo : EIATTR_CRS_STACK_SIZE
	.align		4
.L_20:
        /*0064*/ 	.byte	0x04, 0x1e
        /*0066*/ 	.short	(.L_22 - .L_21)
.L_21:
        /*0068*/ 	.word	0x00000000


	//----- nvinfo : EIATTR_CBANK_PARAM_SIZE
	.align		4
.L_22:
        /*006c*/ 	.byte	0x03, 0x19
        /*006e*/ 	.short	0x0018


	//----- nvinfo : EIATTR_PARAM_CBANK
	.align		4
        /*0070*/ 	.byte	0x04, 0x0a
        /*0072*/ 	.short	(.L_24 - .L_23)
	.align		4
.L_23:
        /*0074*/ 	.word	index@(.nv.constant0._Z10hello_cudaPfS_S_)
        /*0078*/ 	.short	0x0380
        /*007a*/ 	.short	0x0018


	//----- nvinfo : EIATTR_SW_WAR
	.align		4
.L_24:
        /*007c*/ 	.byte	0x04, 0x36
        /*007e*/ 	.short	(.L_26 - .L_25)
.L_25:
        /*0080*/ 	.word	0x00000008
.L_26:


//--------------------- .nv.callgraph             --------------------------
	.section	.nv.callgraph,"",@"SHT_CUDA_CALLGRAPH"
	.align	4
	.sectionentsize	8
	.align		4
        /*0000*/ 	.word	0x00000000
	.align		4
        /*0004*/ 	.word	0xffffffff
	.align		4
        /*0008*/ 	.word	index@(_Z10hello_cudaPfS_S_)
	.align		4
        /*000c*/ 	.word	index@(vprintf)
	.align		4
        /*0010*/ 	.word	0x00000000
	.align		4
        /*0014*/ 	.word	0xfffffffe
	.align		4
        /*0018*/ 	.word	0x00000000
	.align		4
        /*001c*/ 	.word	0xfffffffd
	.align		4
        /*0020*/ 	.word	0x00000000
	.align		4
        /*0024*/ 	.word	0xfffffffc


//--------------------- .nv.constant4             --------------------------
	.section	.nv.constant4,"a",@progbits
	.align	8
	.align		8
.nv.constant4:
        /*0000*/ 	.dword	vprintf
	.align		8
        /*0008*/ 	.dword	$str


//--------------------- .text._Z10hello_cudaPfS_S_ --------------------------
	.section	.text._Z10hello_cudaPfS_S_,"ax",@progbits
	.align	128
        .global         _Z10hello_cudaPfS_S_
        .type           _Z10hello_cudaPfS_S_,@function
        .size           _Z10hello_cudaPfS_S_,(.L_x_2 - _Z10hello_cudaPfS_S_)
        .other          _Z10hello_cudaPfS_S_,@"STO_CUDA_ENTRY STV_DEFAULT"
_Z10hello_cudaPfS_S_:
.text._Z10hello_cudaPfS_S_:
[----:B------:R-:W0:Y:S01]  /*0000*/  LDC R1, c[0x0][0x37c] ;  /* 0x0000df00ff017b82 */ /* 0x000e220000000800 */
[----:B------:R-:W1:Y:S01]  /*0010*/  S2R R10, SR_TID.X ;  /* 0x00000000000a7919 */ /* 0x000e620000002100 */
[----:B------:R-:W2:Y:S01]  /*0020*/  LDCU UR5, c[0x0][0x2fc] ;  /* 0x00005f80ff0577ac */ /* 0x000ea20008000800 */
[----:B0-----:R-:W-:Y:S01]  /*0030*/  IADD3 R1, PT, PT, R1, -0x10, RZ ;  /* 0xfffffff001017810 */ /* 0x001fe20007ffe0ff */
[----:B------:R-:W1:Y:S01]  /*0040*/  S2R R3, SR_CTAID.X ;  /* 0x0000000000037919 */ /* 0x000e620000002500 */
[----:B------:R-:W1:Y:S01]  /*0050*/  LDCU UR6, c[0x0][0x360] ;  /* 0x00006c00ff0677ac */ /* 0x000e620008000800 */
[----:B------:R-:W0:Y:S02]  /*0060*/  LDCU UR4, c[0x0][0x2f8] ;  /* 0x00005f00ff0477ac */ /* 0x000e240008000800 */
[----:B0-----:R-:W-:-:S04]  /*0070*/  IADD3 R6, P1, PT, R1, UR4, RZ ;  /* 0x0000000401067c10 */ /* 0x001fc8000ff3e0ff */
[----:B--2---:R-:W-:Y:S01]  /*0080*/  IADD3.X R7, PT, PT, RZ, UR5, RZ, P1, !PT ;  /* 0x00000005ff077c10 */ /* 0x004fe20008ffe4ff */
[----:B-1----:R-:W-:-:S05]  /*0090*/  IMAD R2, R3, UR6, R10 ;  /* 0x0000000603027c24 */ /* 0x002fca000f8e020a */
[----:B------:R-:W-:-:S13]  /*00a0*/  ISETP.GT.AND P0, PT, R2, 0x3e7, PT ;  /* 0x000003e70200780c */ /* 0x000fda0003f04270 */
[----:B------:R-:W-:Y:S05]  /*00b0*/  @P0 EXIT ;  /* 0x000000000000094d */ /* 0x000fea0003800000 */
[----:B------:R-:W-:Y:S01]  /*00c0*/  MOV R0, 0x0 ;  /* 0x0000000000007802 */ /* 0x000fe20000000f00 */
[----:B------:R0:W-:Y:S01]  /*00d0*/  STL.64 [R1], R2 ;  /* 0x0000000201007387 */ /* 0x0001e20000100a00 */
[----:B------:R-:W1:Y:S02]  /*00e0*/  LDCU.64 UR4, c[0x4][0x8] ;  /* 0x01000100ff0477ac */ /* 0x000e640008000a00 */
[----:B------:R0:W2:Y:S01]  /*00f0*/  LDC.64 R8, c[0x4][R0] ;  /* 0x0100000000087b82 */ /* 0x0000a20000000a00 */
[----:B------:R0:W-:Y:S01]  /*0100*/  STL [R1+0x8], R10 ;  /* 0x0000080a01007387 */ /* 0x0001e20000100800 */
[----:B------:R-:W3:Y:S01]  /*0110*/  LDCU.64 UR36, c[0x0][0x358] ;  /* 0x00006b00ff2477ac */ /* 0x000ee20008000a00 */
[----:B-1----:R-:W-:Y:S02]  /*0120*/  MOV R4, UR4 ;  /* 0x0000000400047c02 */ /* 0x002fe40008000f00 */
[----:B0-----:R-:W-:-:S07]  /*0130*/  MOV R5, UR5 ;  /* 0x0000000500057c02 */ /* 0x001fce0008000f00 */
[----:B------:R-:W-:-:S07]  /*0140*/  LEPC R20, `(.L_x_0) ;  /* 0x000000001014794e */ /* 0x000fce0000000000 */
[----:B--23--:R-:W-:Y:S05]  /*0150*/  CALL.ABS.NOINC R8 ;  /* 0x0000000008007343 */ /* 0x00cfea0003c00000 */
.L_x_0:
[----:B------:R-:W0:Y:S08]  /*0160*/  LDC.64 R4, c[0x0][0x380] ;  /* 0x0000e000ff047b82 */ /* 0x000e300000000a00 */
[----:B------:R-:W1:Y:S08]  /*0170*/  LDC.64 R6, c[0x0][0x388] ;  /* 0x0000e200ff067b82 */ /* 0x000e700000000a00 */
[----:B------:R-:W2:Y:S01]  /*0180*/  LDC.64 R8, c[0x0][0x390] ;  /* 0x0000e400ff087b82 */ /* 0x000ea20000000a00 */
[----:B0-----:R-:W-:-:S06]  /*0190*/  IMAD.WIDE R4, R2, 0x4, R4 ;  /* 0x0000000402047825 */ /* 0x001fcc00078e0204 */
[----:B------:R-:W3:Y:S01]  /*01a0*/  LDG.E R4, desc[UR36][R4.64] ;  /* 0x0000002404047981 */ /* 0x000ee2000c1e1900 */
[----:B-1----:R-:W-:-:S06]  /*01b0*/  IMAD.WIDE R6, R2, 0x4, R6 ;  /* 0x0000000402067825 */ /* 0x002fcc00078e0206 */
[----:B------:R-:W3:Y:S01]  /*01c0*/  LDG.E R7, desc[UR36][R6.64] ;  /* 0x0000002406077981 */ /* 0x000ee2000c1e1900 */
[----:B--2---:R-:W-:-:S04]  /*01d0*/  IMAD.WIDE R2, R2, 0x4, R8 ;  /* 0x0000000402027825 */ /* 0x004fc800078e0208 */
[----:B---3--:R-:W-:-:S05]  /*01e0*/  FADD R9, R4, R7 ;  /* 0x0000000704097221 */ /* 0x008fca0000000000 */
[----:B------:R-:W-:Y:S01]  /*01f0*/  STG.E desc[UR36][R2.64], R9 ;  /* 0x0000000902007986 */ /* 0x000fe2000c101924 */
[----:B------:R-:W-:Y:S05]  /*0200*/  EXIT ;  /* 0x000000000000794d */ /* 0x000fea0003800000 */
.L_x_1:
[----:B------:R-:W-:-:S00]  /*0210*/  BRA `(.L_x_1) ;  /* 0xfffffffc00fc7947 */ /* 0x000fc0000383ffff */
[----:B------:R-:W-:-:S00]  /*0220*/  NOP ;  /* 0x0000000000007918 */ /* 0x000fc00000000000 */
        /* <DEDUP_REMOVED lines=13> */
.L_x_2:


//--------------------- .nv.global.init           --------------------------
	.section	.nv.global.init,"aw",@progbits
.nv.global.init:
	.type		$str,@object
	.size		$str,(.L_0 - $str)
$str:
        /*0000*/ 	.byte	0x49, 0x6e, 0x64, 0x69, 0x72, 0x69, 0x7a, 0x7a, 0x6f, 0x20, 0x47, 0x6c, 0x6f, 0x62, 0x61, 0x6c
        /*0010*/ 	.byte	0x65, 0x20, 0x2d, 0x3e, 0x20, 0x25, 0x64, 0x2c, 0x20, 0x42, 0x6c, 0x6f, 0x63, 0x63, 0x6f, 0x20
        /*0020*/ 	.byte	0x2d, 0x3e, 0x20, 0x25, 0x64, 0x2c, 0x20, 0x74, 0x68, 0x72, 0x65, 0x61, 0x64, 0x20, 0x64, 0x65
        /*0030*/ 	.byte	0x6c, 0x20, 0x62, 0x6c, 0x6f, 0x63, 0x63, 0x6f, 0x20, 0x2d, 0x3e, 0x20, 0x25, 0x64, 0x20, 0x0a
        /*0040*/ 	.byte	0x00
.L_0:


//--------------------- .nv.shared.reserved.0     --------------------------
	.section	.nv.shared.reserved.0,"aw",@nobits
	.weak		__nv_reservedSMEM_offset_0_alias
	.size		__nv_reservedSMEM_offset_0_alias, 0, 64
	.other		__nv_reservedSMEM_offset_0_alias,@"STO_CUDA_RESERVED_SHARED STV_DEFAULT"
__nv_reservedSMEM_offset_0_alias:
	.zero		0
	.zero		64


//--------------------- .nv.constant0._Z10hello_cudaPfS_S_ --------------------------
	.section	.nv.constant0._Z10hello_cudaPfS_S_,"a",@progbits
	.sectionflags	@""
	.align	4
.nv.constant0._Z10hello_cudaPfS_S_:
	.zero		920


//--------------------- SYMBOLS --------------------------

	.type		.nv.reservedSmem.offset0,@object
	.size		.nv.reservedSmem.offset0,0x4
	.type		vprintf,@function
